//
// Generated by NVIDIA NVVM Compiler
//
// Compiler Build ID: CL-36424714
// Cuda compilation tools, release 13.0, V13.0.88
// Based on NVVM 20.0.0
//

.version 9.0
.target sm_100
.address_size 64

	// .globl	_Z8test_minPi
.extern .func  (.param .b32 func_retval0) vprintf
(
	.param .b64 vprintf_param_0,
	.param .b64 vprintf_param_1
)
;
.global .align 1 .b8 $str[7] = {37, 100, 32, 37, 100, 10};

.visible .entry _Z8test_minPi(
	.param .u64 .ptr .align 1 _Z8test_minPi_param_0
)
{
	.local .align 8 .b8 	__local_depot0[8];
	.reg .b64 	%SP;
	.reg .b64 	%SPL;
	.reg .pred 	%p<2>;
	.reg .b32 	%r<9>;
	.reg .b64 	%rd<7>;

	mov.u64 	%SPL, __local_depot0;
	cvta.local.u64 	%SP, %SPL;
	ld.param.u64 	%rd1, [_Z8test_minPi_param_0];
	mov.u32 	%r2, %tid.x;
	mov.u32 	%r3, %ntid.x;
	mov.u32 	%r4, %ctaid.x;
	mad.lo.s32 	%r1, %r3, %r4, %r2;
	setp.lt.s32 	%p1, %r1, 5;
	@%p1 bra 	$L__BB0_2;
	add.u64 	%rd2, %SP, 0;
	add.u64 	%rd3, %SPL, 0;
	cvta.to.global.u64 	%rd4, %rd1;
	ld.global.u32 	%r5, [%rd4];
	st.local.v2.u32 	[%rd3], {%r5, %r1};
	mov.u64 	%rd5, $str;
	cvta.global.u64 	%rd6, %rd5;
	{ // callseq 0, 0
	.param .b64 param0;
	st.param.b64 	[param0], %rd6;
	.param .b64 param1;
	st.param.b64 	[param1], %rd2;
	.param .b32 retval0;
	call.uni (retval0), 
	vprintf, 
	(
	param0, 
	param1
	);
	ld.param.b32 	%r6, [retval0];
	} // callseq 0
	atom.global.min.s32 	%r8, [%rd4], %r1;
$L__BB0_2:
	ret;

}


// ===== COMPILED SASS (sm_100) =====

	.target	sm_100

	.elftype	@"ET_EXEC"


//--------------------- .note.nv.tkinfo           --------------------------
	.section	.note.nv.tkinfo,"",@"SHT_NOTE"
	.sectionflags	@"SHF_NOTE_NV_TKINFO"
	.tkinfo
        /*0018*/ 	.word	0x00000002
        /*0030*/ 	.string	""
        /*0030*/ 	.string	"ptxas"
        /*0030*/ 	.string	"Cuda compilation tools, release 13.0, V13.0.88"
        /*0030*/ 	.string	"Build cuda_13.0.r13.0/compiler.36424714_0"
        /*0030*/ 	.string	"-arch sm_100 -m 64 "



//--------------------- .note.nv.cuinfo           --------------------------
	.section	.note.nv.cuinfo,"",@"SHT_NOTE"
	.sectionflags	@"SHF_NOTE_NV_CUINFO"
        /*0018*/ 	.short	0x0002
        /*001a*/ 	.short	0x0064
        /*001c*/ 	.short	0x0082
	.zero		2


//--------------------- .nv.info                  --------------------------
	.section	.nv.info,"",@"SHT_CUDA_INFO"
	.align	4


	//----- nvinfo : EIATTR_REGCOUNT
	.align		4
        /*0000*/ 	.byte	0x04, 0x2f
        /*0002*/ 	.short	(.L_2 - .L_1)
	.align		4
.L_1:
        /*0004*/ 	.word	index@(_Z8test_minPi)
        /*0008*/ 	.word	0x00000018


	//----- nvinfo : EIATTR_FRAME_SIZE
	.align		4
.L_2:
        /*000c*/ 	.byte	0x04, 0x11
        /*000e*/ 	.short	(.L_4 - .L_3)
	.align		4
.L_3:
        /*0010*/ 	.word	index@(_Z8test_minPi)
        /*0014*/ 	.word	0x00000008


	//----- nvinfo : EIATTR_MIN_STACK_SIZE
	.align		4
.L_4:
        /*0018*/ 	.byte	0x04, 0x12
        /*001a*/ 	.short	(.L_6 - .L_5)
	.align		4
.L_5:
        /*001c*/ 	.word	index@(_Z8test_minPi)
        /*0020*/ 	.word	0x00000008
.L_6:


//--------------------- .nv.compat                --------------------------
	.section	.nv.compat,"",@"SHT_CUDA_COMPAT_INFO"
	.align	4
        /*0000*/ 	.byte	0x02, 0x09, 0x00, 0x00, 0x02, 0x02, 0x01, 0x00, 0x02, 0x05, 0x05, 0x00, 0x03, 0x07, 0x01, 0x01
        /*0010*/ 	.byte	0x02, 0x03, 0x00, 0x00, 0x02, 0x06, 0x01, 0x00, 0x04, 0x0b, 0x08, 0x00, 0x09, 0x00, 0x00, 0x00
        /*0020*/ 	.byte	0x00, 0x00, 0x00, 0x00


//--------------------- .nv.info._Z8test_minPi    --------------------------
	.section	.nv.info._Z8test_minPi,"",@"SHT_CUDA_INFO"
	.sectionflags	@""
	.align	4


	//----- nvinfo : EIATTR_CUDA_API_VERSION
	.align		4
        /*0000*/ 	.byte	0x04, 0x37
        /*0002*/ 	.short	(.L_8 - .L_7)
.L_7:
        /*0004*/ 	.word	0x00000082


	//----- nvinfo : EIATTR_KPARAM_INFO
	.align		4
.L_8:
        /*0008*/ 	.byte	0x04, 0x17
        /*000a*/ 	.short	(.L_10 - .L_9)
.L_9:
        /*000c*/ 	.word	0x00000000
        /*0010*/ 	.short	0x0000
        /*0012*/ 	.short	0x0000
        /*0014*/ 	.byte	0x00, 0xf5, 0x21, 0x00


	//----- nvinfo : EIATTR_SPARSE_MMA_MASK
	.align		4
.L_10:
        /*0018*/ 	.byte	0x03, 0x50
        /*001a*/ 	.short	0x0000


	//----- nvinfo : EIATTR_MAXREG_COUNT
	.align		4
        /*001c*/ 	.byte	0x03, 0x1b
        /*001e*/ 	.short	0x00ff


	//----- nvinfo : EIATTR_EXTERNS
	.align		4
        /*0020*/ 	.byte	0x04, 0x0f
        /*0022*/ 	.short	(.L_12 - .L_11)


	//   ....[0]....
	.align		4
.L_11:
        /*0024*/ 	.word	index@(vprintf)


	//----- nvinfo : EIATTR_MERCURY_ISA_VERSION
	.align		4
.L_12:
        /*0028*/ 	.byte	0x03, 0x5f
        /*002a*/ 	.short	0x0101


	//----- nvinfo : EIATTR_INT_WARP_WIDE_INSTR_OFFSETS
	.align		4
        /*002c*/ 	.byte	0x04, 0x31
        /*002e*/ 	.short	(.L_14 - .L_13)


	//   ....[0]....
.L_13:
        /*0030*/ 	.word	0x00000190


	//   ....[1]....
        /*0034*/ 	.word	0x000001a0


	//----- nvinfo : EIATTR_VRC_CTA_INIT_COUNT
	.align		4
.L_14:
        /*0038*/ 	.byte	0x02, 0x4a
	.zero		1
	.zero		1


	//----- nvinfo : EIATTR_SYSCALL_OFFSETS
	.align		4
        /*003c*/ 	.byte	0x04, 0x46
        /*003e*/ 	.short	(.L_16 - .L_15)


	//   ....[0]....
.L_15:
        /*0040*/ 	.word	0x00000160


	//----- nvinfo : EIATTR_EXIT_INSTR_OFFSETS
	.align		4
.L_16:
        /*0044*/ 	.byte	0x04, 0x1c
        /*0046*/ 	.short	(.L_18 - .L_17)


	//   ....[0]....
.L_17:
        /*0048*/ 	.word	0x000000b0


	//   ....[1]....
        /*004c*/ 	.word	0x000001f0


	//----- nvinfo : EIATTR_CRS_STACK_SIZE
	.align		4
.L_18:
        /*0050*/ 	.byte	0x04, 0x1e
        /*0052*/ 	.short	(.L_20 - .L_19)
.L_19:
        /*0054*/ 	.word	0x00000000


	//----- nvinfo : EIATTR_CBANK_PARAM_SIZE
	.align		4
.L_20:
        /*0058*/ 	.byte	0x03, 0x19
        /*005a*/ 	.short	0x0008


	//----- nvinfo : EIATTR_PARAM_CBANK
	.align		4
        /*005c*/ 	.byte	0x04, 0x0a
        /*005e*/ 	.short	(.L_22 - .L_21)
	.align		4
.L_21:
        /*0060*/ 	.word	index@(.nv.constant0._Z8test_minPi)
        /*0064*/ 	.short	0x0380
        /*0066*/ 	.short	0x0008


	//----- nvinfo : EIATTR_SW_WAR
	.align		4
.L_22:
        /*0068*/ 	.byte	0x04, 0x36
        /*006a*/ 	.short	(.L_24 - .L_23)
.L_23:
        /*006c*/ 	.word	0x00000008
.L_24:


//--------------------- .nv.callgraph             --------------------------
	.section	.nv.callgraph,"",@"SHT_CUDA_CALLGRAPH"
	.align	4
	.sectionentsize	8
	.align		4
        /*0000*/ 	.word	0x00000000
	.align		4
        /*0004*/ 	.word	0xffffffff
	.align		4
        /*0008*/ 	.word	index@(_Z8test_minPi)
	.align		4
        /*000c*/ 	.word	index@(vprintf)
	.align		4
        /*0010*/ 	.word	0x00000000
	.align		4
        /*0014*/ 	.word	0xfffffffe
	.align		4
        /*0018*/ 	.word	0x00000000
	.align		4
        /*001c*/ 	.word	0xfffffffd
	.align		4
        /*0020*/ 	.word	0x00000000
	.align		4
        /*0024*/ 	.word	0xfffffffc


//--------------------- .nv.constant4             --------------------------
	.section	.nv.constant4,"a",@progbits
	.align	8
	.align		8
.nv.constant4:
        /*0000*/ 	.dword	vprintf
	.align		8
        /*0008*/ 	.dword	$str


//--------------------- .text._Z8test_minPi       --------------------------
	.section	.text._Z8test_minPi,"ax",@progbits
	.align	128
        .global         _Z8test_minPi
        .type           _Z8test_minPi,@function
        .size           _Z8test_minPi,(.L_x_2 - _Z8test_minPi)
        .other          _Z8test_minPi,@"STO_CUDA_ENTRY STV_DEFAULT"
_Z8test_minPi:
.text._Z8test_minPi:
[----:B------:R-:W0:Y:S01]  /*0000*/  LDC R1, c[0x0][0x37c] ;  /* 0x0000df00ff017b82 */ /* 0x000e220000000800 */
[----:B------:R-:W1:Y:S01]  /*0010*/  S2R R17, SR_TID.X ;  /* 0x0000000000117919 */ /* 0x000e620000002100 */
[----:B------:R-:W2:Y:S01]  /*0020*/  LDCU UR5, c[0x0][0x2fc] ;  /* 0x00005f80ff0577ac */ /* 0x000ea20008000800 */
[----:B0-----:R-:W-:Y:S01]  /*0030*/  VIADD R1, R1, 0xfffffff8 ;  /* 0xfffffff801017836 */ /* 0x001fe20000000000 */
[----:B------:R-:W1:Y:S01]  /*0040*/  S2R R0, SR_CTAID.X ;  /* 0x0000000000007919 */ /* 0x000e620000002500 */
[----:B------:R-:W1:Y:S01]  /*0050*/  LDCU UR6, c[0x0][0x360] ;  /* 0x00006c00ff0677ac */ /* 0x000e620008000800 */
[----:B------:R-:W0:Y:S02]  /*0060*/  LDCU UR4, c[0x0][0x2f8] ;  /* 0x00005f00ff0477ac */ /* 0x000e240008000800 */
[----:B0-----:R-:W-:-:S05]  /*0070*/  IADD3 R6, P1, PT, R1, UR4, RZ ;  /* 0x0000000401067c10 */ /* 0x001fca000ff3e0ff */
[----:B--2---:R-:W-:Y:S02]  /*0080*/  IMAD.X R7, RZ, RZ, UR5, P1 ;  /* 0x00000005ff077e24 */ /* 0x004fe400088e06ff */
[----:B-1----:R-:W-:-:S05]  /*0090*/  IMAD R17, R0, UR6, R17 ;  /* 0x0000000600117c24 */ /* 0x002fca000f8e0211 */
[----:B------:R-:W-:-:S13]  /*00a0*/  ISETP.GE.AND P0, PT, R17, 0x5, PT ;  /* 0x000000051100780c */ /* 0x000fda0003f06270 */
[----:B------:R-:W-:Y:S05]  /*00b0*/  @!P0 EXIT ;  /* 0x000000000000894d */ /* 0x000fea0003800000 */
[----:B------:R-:W0:Y:S01]  /*00c0*/  LDC.64 R2, c[0x0][0x380] ;  /* 0x0000e000ff027b82 */ /* 0x000e220000000a00 */
[----:B------:R-:W0:Y:S01]  /*00d0*/  LDCU.64 UR36, c[0x0][0x358] ;  /* 0x00006b00ff2477ac */ /* 0x000e220008000a00 */
[----:B------:R-:W-:Y:S01]  /*00e0*/  MOV R0, 0x0 ;  /* 0x0000000000007802 */ /* 0x000fe20000000f00 */
[----:B------:R-:W1:Y:S01]  /*00f0*/  LDCU.64 UR4, c[0x4][0x8] ;  /* 0x01000100ff0477ac */ /* 0x000e620008000a00 */
[----:B0-----:R-:W2:Y:S04]  /*0100*/  LDG.E R16, desc[UR36][R2.64] ;  /* 0x0000002402107981 */ /* 0x001ea8000c1e1900 */
[----:B------:R0:W3:Y:S01]  /*0110*/  LDC.64 R8, c[0x4][R0] ;  /* 0x0100000000087b82 */ /* 0x0000e20000000a00 */
[----:B-1----:R-:W-:Y:S02]  /*0120*/  IMAD.U32 R4, RZ, RZ, UR4 ;  /* 0x00000004ff047e24 */ /* 0x002fe4000f8e00ff */
[----:B------:R-:W-:Y:S01]  /*0130*/  IMAD.U32 R5, RZ, RZ, UR5 ;  /* 0x00000005ff057e24 */ /* 0x000fe2000f8e00ff */
[----:B--23--:R0:W-:Y:S06]  /*0140*/  STL.64 [R1], R16 ;  /* 0x0000001001007387 */ /* 0x00c1ec0000100a00 */
[----:B------:R-:W-:-:S07]  /*0150*/  LEPC R20, `(.L_x_0) ;  /* 0x000000001014794e */ /* 0x000fce0000000000 */
[----:B0-----:R-:W-:Y:S05]  /*0160*/  CALL.ABS.NOINC R8 ;  /* 0x0000000008007343 */ /* 0x001fea0003c00000 */
.L_x_0:
[----:B------:R-:W0:Y:S01]  /*0170*/  S2R R0, SR_LANEID ;  /* 0x0000000000007919 */ /* 0x000e220000000000 */
[----:B------:R-:W1:Y:S01]  /*0180*/  LDC.64 R2, c[0x0][0x380] ;  /* 0x0000e000ff027b82 */ /* 0x000e620000000a00 */
[----:B------:R-:W-:Y:S01]  /*0190*/  VOTEU.ANY UR4, UPT, PT ;  /* 0x0000000000047886 */ /* 0x000fe200038e0100 */
[----:B------:R-:W-:Y:S01]  /*01a0*/  CREDUX.MIN.S32 UR5, R17 ;  /* 0x00000000110572cc */ /* 0x000fe20000008200 */
[----:B------:R-:W-:-:S12]  /*01b0*/  UFLO.U32 UR4, UR4 ;  /* 0x00000004000472bd */ /* 0x000fd800080e0000 */
[----:B------:R-:W-:Y:S01]  /*01c0*/  IMAD.U32 R5, RZ, RZ, UR5 ;  /* 0x00000005ff057e24 */ /* 0x000fe2000f8e00ff */
[----:B0-----:R-:W-:-:S13]  /*01d0*/  ISETP.EQ.U32.AND P0, PT, R0, UR4, PT ;  /* 0x0000000400007c0c */ /* 0x001fda000bf02070 */
[----:B-1----:R-:W-:Y:S01]  /*01e0*/  @P0 REDG.E.MIN.S32.STRONG.GPU desc[UR36][R2.64], R5 ;  /* 0x000000050200098e */ /* 0x002fe2000c92e324 */
[----:B------:R-:W-:Y:S05]  /*01f0*/  EXIT ;  /* 0x000000000000794d */ /* 0x000fea0003800000 */
.L_x_1:
[----:B------:R-:W-:-:S00]  /*0200*/  BRA `(.L_x_1) ;  /* 0xfffffffc00fc7947 */ /* 0x000fc0000383ffff */
[----:B------:R-:W-:-:S00]  /*0210*/  NOP ;  /* 0x0000000000007918 */ /* 0x000fc00000000000 */
        /* <DEDUP_REMOVED lines=14> */
.L_x_2:


//--------------------- .nv.global.init           --------------------------
	.section	.nv.global.init,"aw",@progbits
.nv.global.init:
	.type		$str,@object
	.size		$str,(.L_0 - $str)
$str:
        /*0000*/ 	.byte	0x25, 0x64, 0x20, 0x25, 0x64, 0x0a, 0x00
.L_0:


//--------------------- .nv.shared.reserved.0     --------------------------
	.section	.nv.shared.reserved.0,"aw",@nobits
	.weak		__nv_reservedSMEM_offset_0_alias
	.size		__nv_reservedSMEM_offset_0_alias, 0, 64
	.other		__nv_reservedSMEM_offset_0_alias,@"STO_CUDA_RESERVED_SHARED STV_DEFAULT"
__nv_reservedSMEM_offset_0_alias:
	.zero		0
	.zero		64


//--------------------- .nv.constant0._Z8test_minPi --------------------------
	.section	.nv.constant0._Z8test_minPi,"a",@progbits
	.sectionflags	@""
	.align	4
.nv.constant0._Z8test_minPi:
	.zero		904


//--------------------- SYMBOLS --------------------------

	.type		.nv.reservedSmem.offset0,@object
	.size		.nv.reservedSmem.offset0,0x4
	.type		vprintf,@function
